//
// Generated by NVIDIA NVVM Compiler
//
// Compiler Build ID: CL-36424714
// Cuda compilation tools, release 13.0, V13.0.88
// Based on NVVM 20.0.0
//

.version 9.0
.target sm_100
.address_size 64

	// .globl	_Z3conPfS_S_mmmiiii

.visible .entry _Z3conPfS_S_mmmiiii(
	.param .u64 .ptr .align 1 _Z3conPfS_S_mmmiiii_param_0,
	.param .u64 .ptr .align 1 _Z3conPfS_S_mmmiiii_param_1,
	.param .u64 .ptr .align 1 _Z3conPfS_S_mmmiiii_param_2,
	.param .u64 _Z3conPfS_S_mmmiiii_param_3,
	.param .u64 _Z3conPfS_S_mmmiiii_param_4,
	.param .u64 _Z3conPfS_S_mmmiiii_param_5,
	.param .u32 _Z3conPfS_S_mmmiiii_param_6,
	.param .u32 _Z3conPfS_S_mmmiiii_param_7,
	.param .u32 _Z3conPfS_S_mmmiiii_param_8,
	.param .u32 _Z3conPfS_S_mmmiiii_param_9
)
{
	.reg .pred 	%p<11>;
	.reg .b32 	%r<53>;
	.reg .b32 	%f<110>;
	.reg .b64 	%rd<38>;

	ld.param.u64 	%rd7, [_Z3conPfS_S_mmmiiii_param_0];
	ld.param.u64 	%rd9, [_Z3conPfS_S_mmmiiii_param_2];
	ld.param.u32 	%r26, [_Z3conPfS_S_mmmiiii_param_6];
	ld.param.u32 	%r27, [_Z3conPfS_S_mmmiiii_param_7];
	ld.param.u32 	%r25, [_Z3conPfS_S_mmmiiii_param_9];
	mov.u32 	%r28, %ctaid.y;
	mov.u32 	%r29, %ntid.y;
	mov.u32 	%r30, %tid.y;
	mad.lo.s32 	%r1, %r28, %r29, %r30;
	mov.u32 	%r31, %ctaid.x;
	mov.u32 	%r32, %ntid.x;
	mov.u32 	%r33, %tid.x;
	mad.lo.s32 	%r2, %r31, %r32, %r33;
	setp.gt.s32 	%p1, %r1, %r27;
	setp.gt.s32 	%p2, %r2, %r26;
	or.pred  	%p3, %p2, %p1;
	@%p3 bra 	$L__BB0_14;
	neg.s32 	%r3, %r25;
	setp.lt.s32 	%p4, %r25, 0;
	mov.f32 	%f105, 0f00000000;
	@%p4 bra 	$L__BB0_13;
	add.s32 	%r4, %r25, %r1;
	add.s32 	%r5, %r25, %r2;
	shl.b32 	%r34, %r25, 1;
	and.b32  	%r6, %r34, 14;
	and.b32  	%r7, %r34, 6;
	and.b32  	%r8, %r25, 1;
	and.b32  	%r35, %r34, -16;
	neg.s32 	%r9, %r35;
	cvta.to.global.u64 	%rd1, %rd7;
	cvta.to.global.u64 	%rd2, %rd9;
	mov.f32 	%f105, 0f00000000;
	ld.param.u64 	%rd37, [_Z3conPfS_S_mmmiiii_param_5];
	ld.param.u64 	%rd35, [_Z3conPfS_S_mmmiiii_param_3];
	mov.u32 	%r45, %r3;
$L__BB0_3:
	setp.lt.u32 	%p5, %r25, 8;
	add.s32 	%r36, %r4, %r45;
	cvt.s64.s32 	%rd13, %r36;
	mad.lo.s64 	%rd3, %rd35, %rd13, %rd1;
	add.s32 	%r37, %r45, %r25;
	cvt.s64.s32 	%rd14, %r37;
	mad.lo.s64 	%rd4, %rd37, %rd14, %rd2;
	mov.u32 	%r50, %r3;
	@%p5 bra 	$L__BB0_6;
	mov.b32 	%r47, 0;
	mov.u32 	%r46, %r2;
	mov.u32 	%r48, %r9;
	mov.u32 	%r50, %r3;
$L__BB0_5:
	.pragma "nounroll";
	mul.wide.s32 	%rd15, %r46, 4;
	add.s64 	%rd16, %rd3, %rd15;
	ld.global.f32 	%f15, [%rd16];
	mul.wide.s32 	%rd17, %r47, 4;
	add.s64 	%rd18, %rd4, %rd17;
	ld.global.f32 	%f16, [%rd18];
	fma.rn.f32 	%f17, %f15, %f16, %f105;
	ld.global.f32 	%f18, [%rd16+4];
	ld.global.f32 	%f19, [%rd18+4];
	fma.rn.f32 	%f20, %f18, %f19, %f17;
	ld.global.f32 	%f21, [%rd16+8];
	ld.global.f32 	%f22, [%rd18+8];
	fma.rn.f32 	%f23, %f21, %f22, %f20;
	ld.global.f32 	%f24, [%rd16+12];
	ld.global.f32 	%f25, [%rd18+12];
	fma.rn.f32 	%f26, %f24, %f25, %f23;
	ld.global.f32 	%f27, [%rd16+16];
	ld.global.f32 	%f28, [%rd18+16];
	fma.rn.f32 	%f29, %f27, %f28, %f26;
	ld.global.f32 	%f30, [%rd16+20];
	ld.global.f32 	%f31, [%rd18+20];
	fma.rn.f32 	%f32, %f30, %f31, %f29;
	ld.global.f32 	%f33, [%rd16+24];
	ld.global.f32 	%f34, [%rd18+24];
	fma.rn.f32 	%f35, %f33, %f34, %f32;
	ld.global.f32 	%f36, [%rd16+28];
	ld.global.f32 	%f37, [%rd18+28];
	fma.rn.f32 	%f38, %f36, %f37, %f35;
	ld.global.f32 	%f39, [%rd16+32];
	ld.global.f32 	%f40, [%rd18+32];
	fma.rn.f32 	%f41, %f39, %f40, %f38;
	ld.global.f32 	%f42, [%rd16+36];
	ld.global.f32 	%f43, [%rd18+36];
	fma.rn.f32 	%f44, %f42, %f43, %f41;
	ld.global.f32 	%f45, [%rd16+40];
	ld.global.f32 	%f46, [%rd18+40];
	fma.rn.f32 	%f47, %f45, %f46, %f44;
	ld.global.f32 	%f48, [%rd16+44];
	ld.global.f32 	%f49, [%rd18+44];
	fma.rn.f32 	%f50, %f48, %f49, %f47;
	ld.global.f32 	%f51, [%rd16+48];
	ld.global.f32 	%f52, [%rd18+48];
	fma.rn.f32 	%f53, %f51, %f52, %f50;
	ld.global.f32 	%f54, [%rd16+52];
	ld.global.f32 	%f55, [%rd18+52];
	fma.rn.f32 	%f56, %f54, %f55, %f53;
	ld.global.f32 	%f57, [%rd16+56];
	ld.global.f32 	%f58, [%rd18+56];
	fma.rn.f32 	%f59, %f57, %f58, %f56;
	ld.global.f32 	%f60, [%rd16+60];
	ld.global.f32 	%f61, [%rd18+60];
	fma.rn.f32 	%f105, %f60, %f61, %f59;
	add.s32 	%r50, %r50, 16;
	add.s32 	%r48, %r48, 16;
	add.s32 	%r47, %r47, 16;
	add.s32 	%r46, %r46, 16;
	setp.ne.s32 	%p6, %r48, 0;
	@%p6 bra 	$L__BB0_5;
$L__BB0_6:
	setp.lt.u32 	%p7, %r6, 7;
	@%p7 bra 	$L__BB0_8;
	add.s32 	%r39, %r5, %r50;
	mul.wide.s32 	%rd19, %r39, 4;
	add.s64 	%rd20, %rd3, %rd19;
	ld.global.f32 	%f62, [%rd20];
	add.s32 	%r40, %r50, %r25;
	mul.wide.s32 	%rd21, %r40, 4;
	add.s64 	%rd22, %rd4, %rd21;
	ld.global.f32 	%f63, [%rd22];
	fma.rn.f32 	%f64, %f62, %f63, %f105;
	ld.global.f32 	%f65, [%rd20+4];
	ld.global.f32 	%f66, [%rd22+4];
	fma.rn.f32 	%f67, %f65, %f66, %f64;
	ld.global.f32 	%f68, [%rd20+8];
	ld.global.f32 	%f69, [%rd22+8];
	fma.rn.f32 	%f70, %f68, %f69, %f67;
	ld.global.f32 	%f71, [%rd20+12];
	ld.global.f32 	%f72, [%rd22+12];
	fma.rn.f32 	%f73, %f71, %f72, %f70;
	ld.global.f32 	%f74, [%rd20+16];
	ld.global.f32 	%f75, [%rd22+16];
	fma.rn.f32 	%f76, %f74, %f75, %f73;
	ld.global.f32 	%f77, [%rd20+20];
	ld.global.f32 	%f78, [%rd22+20];
	fma.rn.f32 	%f79, %f77, %f78, %f76;
	ld.global.f32 	%f80, [%rd20+24];
	ld.global.f32 	%f81, [%rd22+24];
	fma.rn.f32 	%f82, %f80, %f81, %f79;
	ld.global.f32 	%f83, [%rd20+28];
	ld.global.f32 	%f84, [%rd22+28];
	fma.rn.f32 	%f105, %f83, %f84, %f82;
	add.s32 	%r50, %r50, 8;
$L__BB0_8:
	setp.lt.u32 	%p8, %r7, 3;
	@%p8 bra 	$L__BB0_10;
	add.s32 	%r41, %r5, %r50;
	mul.wide.s32 	%rd23, %r41, 4;
	add.s64 	%rd24, %rd3, %rd23;
	ld.global.f32 	%f85, [%rd24];
	add.s32 	%r42, %r50, %r25;
	mul.wide.s32 	%rd25, %r42, 4;
	add.s64 	%rd26, %rd4, %rd25;
	ld.global.f32 	%f86, [%rd26];
	fma.rn.f32 	%f87, %f85, %f86, %f105;
	ld.global.f32 	%f88, [%rd24+4];
	ld.global.f32 	%f89, [%rd26+4];
	fma.rn.f32 	%f90, %f88, %f89, %f87;
	ld.global.f32 	%f91, [%rd24+8];
	ld.global.f32 	%f92, [%rd26+8];
	fma.rn.f32 	%f93, %f91, %f92, %f90;
	ld.global.f32 	%f94, [%rd24+12];
	ld.global.f32 	%f95, [%rd26+12];
	fma.rn.f32 	%f105, %f94, %f95, %f93;
	add.s32 	%r50, %r50, 4;
$L__BB0_10:
	setp.eq.s32 	%p9, %r8, 0;
	add.s32 	%r43, %r5, %r50;
	mul.wide.s32 	%rd27, %r43, 4;
	add.s64 	%rd5, %rd3, %rd27;
	ld.global.f32 	%f96, [%rd5];
	add.s32 	%r44, %r50, %r25;
	mul.wide.s32 	%rd28, %r44, 4;
	add.s64 	%rd6, %rd4, %rd28;
	ld.global.f32 	%f97, [%rd6];
	fma.rn.f32 	%f105, %f96, %f97, %f105;
	@%p9 bra 	$L__BB0_12;
	ld.global.f32 	%f98, [%rd5+4];
	ld.global.f32 	%f99, [%rd6+4];
	fma.rn.f32 	%f100, %f98, %f99, %f105;
	ld.global.f32 	%f101, [%rd5+8];
	ld.global.f32 	%f102, [%rd6+8];
	fma.rn.f32 	%f105, %f101, %f102, %f100;
$L__BB0_12:
	add.s32 	%r24, %r45, 1;
	setp.ne.s32 	%p10, %r45, %r25;
	mov.u32 	%r45, %r24;
	@%p10 bra 	$L__BB0_3;
$L__BB0_13:
	ld.param.u64 	%rd36, [_Z3conPfS_S_mmmiiii_param_4];
	ld.param.u64 	%rd34, [_Z3conPfS_S_mmmiiii_param_1];
	cvt.u64.u32 	%rd29, %r1;
	cvta.to.global.u64 	%rd30, %rd34;
	mad.lo.s64 	%rd31, %rd36, %rd29, %rd30;
	mul.wide.s32 	%rd32, %r2, 4;
	add.s64 	%rd33, %rd31, %rd32;
	st.global.f32 	[%rd33], %f105;
$L__BB0_14:
	ret;

}


// ===== COMPILED SASS (sm_100) =====

	.target	sm_100

	.elftype	@"ET_EXEC"


//--------------------- .note.nv.tkinfo           --------------------------
	.section	.note.nv.tkinfo,"",@"SHT_NOTE"
	.sectionflags	@"SHF_NOTE_NV_TKINFO"
	.tkinfo
        /*0018*/ 	.word	0x00000002
        /*0030*/ 	.string	""
        /*0030*/ 	.string	"ptxas"
        /*0030*/ 	.string	"Cuda compilation tools, release 13.0, V13.0.88"
        /*0030*/ 	.string	"Build cuda_13.0.r13.0/compiler.36424714_0"
        /*0030*/ 	.string	"-arch sm_100 -m 64 "



//--------------------- .note.nv.cuinfo           --------------------------
	.section	.note.nv.cuinfo,"",@"SHT_NOTE"
	.sectionflags	@"SHF_NOTE_NV_CUINFO"
        /*0018*/ 	.short	0x0002
        /*001a*/ 	.short	0x0064
        /*001c*/ 	.short	0x0082
	.zero		2


//--------------------- .nv.info                  --------------------------
	.section	.nv.info,"",@"SHT_CUDA_INFO"
	.align	4


	//----- nvinfo : EIATTR_REGCOUNT
	.align		4
        /*0000*/ 	.byte	0x04, 0x2f
        /*0002*/ 	.short	(.L_1 - .L_0)
	.align		4
.L_0:
        /*0004*/ 	.word	index@(_Z3conPfS_S_mmmiiii)
        /*0008*/ 	.word	0x00000020


	//----- nvinfo : EIATTR_FRAME_SIZE
	.align		4
.L_1:
        /*000c*/ 	.byte	0x04, 0x11
        /*000e*/ 	.short	(.L_3 - .L_2)
	.align		4
.L_2:
        /*0010*/ 	.word	index@(_Z3conPfS_S_mmmiiii)
        /*0014*/ 	.word	0x00000000


	//----- nvinfo : EIATTR_MIN_STACK_SIZE
	.align		4
.L_3:
        /*0018*/ 	.byte	0x04, 0x12
        /*001a*/ 	.short	(.L_5 - .L_4)
	.align		4
.L_4:
        /*001c*/ 	.word	index@(_Z3conPfS_S_mmmiiii)
        /*0020*/ 	.word	0x00000000
.L_5:


//--------------------- .nv.compat                --------------------------
	.section	.nv.compat,"",@"SHT_CUDA_COMPAT_INFO"
	.align	4
        /*0000*/ 	.byte	0x02, 0x09, 0x00, 0x00, 0x02, 0x02, 0x01, 0x00, 0x02, 0x05, 0x05, 0x00, 0x03, 0x07, 0x01, 0x01
        /*0010*/ 	.byte	0x02, 0x03, 0x00, 0x00, 0x02, 0x06, 0x01, 0x00, 0x04, 0x0b, 0x08, 0x00, 0x09, 0x00, 0x00, 0x00
        /*0020*/ 	.byte	0x00, 0x00, 0x00, 0x00


//--------------------- .nv.info._Z3conPfS_S_mmmiiii --------------------------
	.section	.nv.info._Z3conPfS_S_mmmiiii,"",@"SHT_CUDA_INFO"
	.sectionflags	@""
	.align	4


	//----- nvinfo : EIATTR_CUDA_API_VERSION
	.align		4
        /*0000*/ 	.byte	0x04, 0x37
        /*0002*/ 	.short	(.L_7 - .L_6)
.L_6:
        /*0004*/ 	.word	0x00000082


	//----- nvinfo : EIATTR_KPARAM_INFO
	.align		4
.L_7:
        /*0008*/ 	.byte	0x04, 0x17
        /*000a*/ 	.short	(.L_9 - .L_8)
.L_8:
        /*000c*/ 	.word	0x00000000
        /*0010*/ 	.short	0x0009
        /*0012*/ 	.short	0x003c
        /*0014*/ 	.byte	0x00, 0xf0, 0x11, 0x00


	//----- nvinfo : EIATTR_KPARAM_INFO
	.align		4
.L_9:
        /*0018*/ 	.byte	0x04, 0x17
        /*001a*/ 	.short	(.L_11 - .L_10)
.L_10:
        /*001c*/ 	.word	0x00000000
        /*0020*/ 	.short	0x0008
        /*0022*/ 	.short	0x0038
        /*0024*/ 	.byte	0x00, 0xf0, 0x11, 0x00


	//----- nvinfo : EIATTR_KPARAM_INFO
	.align		4
.L_11:
        /*0028*/ 	.byte	0x04, 0x17
        /*002a*/ 	.short	(.L_13 - .L_12)
.L_12:
        /*002c*/ 	.word	0x00000000
        /*0030*/ 	.short	0x0007
        /*0032*/ 	.short	0x0034
        /*0034*/ 	.byte	0x00, 0xf0, 0x11, 0x00


	//----- nvinfo : EIATTR_KPARAM_INFO
	.align		4
.L_13:
        /*0038*/ 	.byte	0x04, 0x17
        /*003a*/ 	.short	(.L_15 - .L_14)
.L_14:
        /*003c*/ 	.word	0x00000000
        /*0040*/ 	.short	0x0006
        /*0042*/ 	.short	0x0030
        /*0044*/ 	.byte	0x00, 0xf0, 0x11, 0x00


	//----- nvinfo : EIATTR_KPARAM_INFO
	.align		4
.L_15:
        /*0048*/ 	.byte	0x04, 0x17
        /*004a*/ 	.short	(.L_17 - .L_16)
.L_16:
        /*004c*/ 	.word	0x00000000
        /*0050*/ 	.short	0x0005
        /*0052*/ 	.short	0x0028
        /*0054*/ 	.byte	0x00, 0xf0, 0x21, 0x00


	//----- nvinfo : EIATTR_KPARAM_INFO
	.align		4
.L_17:
        /*0058*/ 	.byte	0x04, 0x17
        /*005a*/ 	.short	(.L_19 - .L_18)
.L_18:
        /*005c*/ 	.word	0x00000000
        /*0060*/ 	.short	0x0004
        /*0062*/ 	.short	0x0020
        /*0064*/ 	.byte	0x00, 0xf0, 0x21, 0x00


	//----- nvinfo : EIATTR_KPARAM_INFO
	.align		4
.L_19:
        /*0068*/ 	.byte	0x04, 0x17
        /*006a*/ 	.short	(.L_21 - .L_20)
.L_20:
        /*006c*/ 	.word	0x00000000
        /*0070*/ 	.short	0x0003
        /*0072*/ 	.short	0x0018
        /*0074*/ 	.byte	0x00, 0xf0, 0x21, 0x00


	//----- nvinfo : EIATTR_KPARAM_INFO
	.align		4
.L_21:
        /*0078*/ 	.byte	0x04, 0x17
        /*007a*/ 	.short	(.L_23 - .L_22)
.L_22:
        /*007c*/ 	.word	0x00000000
        /*0080*/ 	.short	0x0002
        /*0082*/ 	.short	0x0010
        /*0084*/ 	.byte	0x00, 0xf5, 0x21, 0x00


	//----- nvinfo : EIATTR_KPARAM_INFO
	.align		4
.L_23:
        /*0088*/ 	.byte	0x04, 0x17
        /*008a*/ 	.short	(.L_25 - .L_24)
.L_24:
        /*008c*/ 	.word	0x00000000
        /*0090*/ 	.short	0x0001
        /*0092*/ 	.short	0x0008
        /*0094*/ 	.byte	0x00, 0xf5, 0x21, 0x00


	//----- nvinfo : EIATTR_KPARAM_INFO
	.align		4
.L_25:
        /*0098*/ 	.byte	0x04, 0x17
        /*009a*/ 	.short	(.L_27 - .L_26)
.L_26:
        /*009c*/ 	.word	0x00000000
        /*00a0*/ 	.short	0x0000
        /*00a2*/ 	.short	0x0000
        /*00a4*/ 	.byte	0x00, 0xf5, 0x21, 0x00


	//----- nvinfo : EIATTR_SPARSE_MMA_MASK
	.align		4
.L_27:
        /*00a8*/ 	.byte	0x03, 0x50
        /*00aa*/ 	.short	0x0000


	//----- nvinfo : EIATTR_MAXREG_COUNT
	.align		4
        /*00ac*/ 	.byte	0x03, 0x1b
        /*00ae*/ 	.short	0x00ff


	//----- nvinfo : EIATTR_MERCURY_ISA_VERSION
	.align		4
        /*00b0*/ 	.byte	0x03, 0x5f
        /*00b2*/ 	.short	0x0101


	//----- nvinfo : EIATTR_VRC_CTA_INIT_COUNT
	.align		4
        /*00b4*/ 	.byte	0x02, 0x4a
	.zero		1
	.zero		1


	//----- nvinfo : EIATTR_EXIT_INSTR_OFFSETS
	.align		4
        /*00b8*/ 	.byte	0x04, 0x1c
        /*00ba*/ 	.short	(.L_29 - .L_28)


	//   ....[0]....
.L_28:
        /*00bc*/ 	.word	0x000000c0


	//   ....[1]....
        /*00c0*/ 	.word	0x00000b40


	//----- nvinfo : EIATTR_CBANK_PARAM_SIZE
	.align		4
.L_29:
        /*00c4*/ 	.byte	0x03, 0x19
        /*00c6*/ 	.short	0x0040


	//----- nvinfo : EIATTR_PARAM_CBANK
	.align		4
        /*00c8*/ 	.byte	0x04, 0x0a
        /*00ca*/ 	.short	(.L_31 - .L_30)
	.align		4
.L_30:
        /*00cc*/ 	.word	index@(.nv.constant0._Z3conPfS_S_mmmiiii)
        /*00d0*/ 	.short	0x0380
        /*00d2*/ 	.short	0x0040


	//----- nvinfo : EIATTR_SW_WAR
	.align		4
.L_31:
        /*00d4*/ 	.byte	0x04, 0x36
        /*00d6*/ 	.short	(.L_33 - .L_32)
.L_32:
        /*00d8*/ 	.word	0x00000008
.L_33:


//--------------------- .nv.callgraph             --------------------------
	.section	.nv.callgraph,"",@"SHT_CUDA_CALLGRAPH"
	.align	4
	.sectionentsize	8
	.align		4
        /*0000*/ 	.word	0x00000000
	.align		4
        /*0004*/ 	.word	0xffffffff
	.align		4
        /*0008*/ 	.word	0x00000000
	.align		4
        /*000c*/ 	.word	0xfffffffe
	.align		4
        /*0010*/ 	.word	0x00000000
	.align		4
        /*0014*/ 	.word	0xfffffffd
	.align		4
        /*0018*/ 	.word	0x00000000
	.align		4
        /*001c*/ 	.word	0xfffffffc


//--------------------- .text._Z3conPfS_S_mmmiiii --------------------------
	.section	.text._Z3conPfS_S_mmmiiii,"ax",@progbits
	.align	128
        .global         _Z3conPfS_S_mmmiiii
        .type           _Z3conPfS_S_mmmiiii,@function
        .size           _Z3conPfS_S_mmmiiii,(.L_x_6 - _Z3conPfS_S_mmmiiii)
        .other          _Z3conPfS_S_mmmiiii,@"STO_CUDA_ENTRY STV_DEFAULT"
_Z3conPfS_S_mmmiiii:
.text._Z3conPfS_S_mmmiiii:
[----:B------:R-:W-:Y:S01]  /*0000*/  LDC R1, c[0x0][0x37c] ;  /* 0x0000df00ff017b82 */ /* 0x000fe20000000800 */
[----:B------:R-:W0:Y:S07]  /*0010*/  S2R R3, SR_TID.Y ;  /* 0x0000000000037919 */ /* 0x000e2e0000002200 */
[----:B------:R-:W0:Y:S01]  /*0020*/  S2UR UR4, SR_CTAID.Y ;  /* 0x00000000000479c3 */ /* 0x000e220000002600 */
[----:B------:R-:W1:Y:S01]  /*0030*/  LDCU.64 UR6, c[0x0][0x3b0] ;  /* 0x00007600ff0677ac */ /* 0x000e620008000a00 */
[----:B------:R-:W2:Y:S06]  /*0040*/  S2R R5, SR_TID.X ;  /* 0x0000000000057919 */ /* 0x000eac0000002100 */
[----:B------:R-:W0:Y:S08]  /*0050*/  LDC R0, c[0x0][0x364] ;  /* 0x0000d900ff007b82 */ /* 0x000e300000000800 */
[----:B------:R-:W2:Y:S08]  /*0060*/  S2UR UR5, SR_CTAID.X ;  /* 0x00000000000579c3 */ /* 0x000eb00000002500 */
[----:B------:R-:W2:Y:S01]  /*0070*/  LDC R8, c[0x0][0x360] ;  /* 0x0000d800ff087b82 */ /* 0x000ea20000000800 */
[----:B0-----:R-:W-:-:S05]  /*0080*/  IMAD R0, R0, UR4, R3 ;  /* 0x0000000400007c24 */ /* 0x001fca000f8e0203 */
[----:B-1----:R-:W-:Y:S01]  /*0090*/  ISETP.GT.AND P0, PT, R0, UR7, PT ;  /* 0x0000000700007c0c */ /* 0x002fe2000bf04270 */
[----:B--2---:R-:W-:-:S05]  /*00a0*/  IMAD R8, R8, UR5, R5 ;  /* 0x0000000508087c24 */ /* 0x004fca000f8e0205 */
[----:B------:R-:W-:-:S13]  /*00b0*/  ISETP.GT.OR P0, PT, R8, UR6, P0 ;  /* 0x0000000608007c0c */ /* 0x000fda0008704670 */
[----:B------:R-:W-:Y:S05]  /*00c0*/  @P0 EXIT ;  /* 0x000000000000094d */ /* 0x000fea0003800000 */
[----:B------:R-:W0:Y:S01]  /*00d0*/  LDC R11, c[0x0][0x3bc] ;  /* 0x0000ef00ff0b7b82 */ /* 0x000e220000000800 */
[----:B------:R-:W1:Y:S01]  /*00e0*/  LDCU.64 UR4, c[0x0][0x358] ;  /* 0x00006b00ff0477ac */ /* 0x000e620008000a00 */
[----:B------:R-:W-:Y:S01]  /*00f0*/  HFMA2 R14, -RZ, RZ, 0, 0 ;  /* 0x00000000ff0e7431 */ /* 0x000fe200000001ff */
[----:B0-----:R-:W-:-:S13]  /*0100*/  ISETP.GE.AND P0, PT, R11, RZ, PT ;  /* 0x000000ff0b00720c */ /* 0x001fda0003f06270 */
[----:B-1----:R-:W-:Y:S05]  /*0110*/  @!P0 BRA `(.L_x_0) ;  /* 0x0000000800708947 */ /* 0x002fea0003800000 */
[C---:B------:R-:W-:Y:S02]  /*0120*/  SHF.L.U32 R2, R11.reuse, 0x1, RZ ;  /* 0x000000010b027819 */ /* 0x040fe400000006ff */
[----:B------:R-:W-:Y:S02]  /*0130*/  IADD3 R9, PT, PT, -R11, RZ, RZ ;  /* 0x000000ff0b097210 */ /* 0x000fe40007ffe1ff */
[C---:B------:R-:W-:Y:S02]  /*0140*/  LOP3.LUT R3, R2.reuse, 0xe, RZ, 0xc0, !PT ;  /* 0x0000000e02037812 */ /* 0x040fe400078ec0ff */
[C---:B------:R-:W-:Y:S02]  /*0150*/  LOP3.LUT R4, R2.reuse, 0x6, RZ, 0xc0, !PT ;  /* 0x0000000602047812 */ /* 0x040fe400078ec0ff */
[----:B------:R-:W-:Y:S02]  /*0160*/  LOP3.LUT R12, R2, 0xfffffff0, RZ, 0xc0, !PT ;  /* 0xfffffff0020c7812 */ /* 0x000fe400078ec0ff */
[----:B------:R-:W-:-:S02]  /*0170*/  IADD3 R10, PT, PT, R0, R11, RZ ;  /* 0x0000000b000a7210 */ /* 0x000fc40007ffe0ff */
[----:B------:R-:W-:Y:S02]  /*0180*/  ISETP.GE.U32.AND P0, PT, R3, 0x7, PT ;  /* 0x000000070300780c */ /* 0x000fe40003f06070 */
[----:B------:R-:W-:Y:S02]  /*0190*/  ISETP.GE.U32.AND P1, PT, R4, 0x3, PT ;  /* 0x000000030400780c */ /* 0x000fe40003f26070 */
[----:B------:R-:W-:Y:S02]  /*01a0*/  IADD3 R11, PT, PT, R8, R11, RZ ;  /* 0x0000000b080b7210 */ /* 0x000fe40007ffe0ff */
[----:B------:R-:W-:Y:S02]  /*01b0*/  MOV R14, RZ ;  /* 0x000000ff000e7202 */ /* 0x000fe40000000f00 */
[----:B------:R-:W-:Y:S02]  /*01c0*/  MOV R13, R9 ;  /* 0x00000009000d7202 */ /* 0x000fe40000000f00 */
[----:B------:R-:W-:-:S07]  /*01d0*/  IADD3 R12, PT, PT, -R12, RZ, RZ ;  /* 0x000000ff0c0c7210 */ /* 0x000fce0007ffe1ff */
.L_x_4:
[----:B------:R-:W0:Y:S01]  /*01e0*/  LDC R18, c[0x0][0x3bc] ;  /* 0x0000ef00ff127b82 */ /* 0x000e220000000800 */
[----:B------:R-:W1:Y:S01]  /*01f0*/  LDCU.64 UR6, c[0x0][0x398] ;  /* 0x00007300ff0677ac */ /* 0x000e620008000a00 */
[----:B------:R-:W-:-:S04]  /*0200*/  IADD3 R15, PT, PT, R10, R13, RZ ;  /* 0x0000000d0a0f7210 */ /* 0x000fc80007ffe0ff */
[----:B------:R-:W-:Y:S02]  /*0210*/  SHF.R.S32.HI R16, RZ, 0x1f, R15 ;  /* 0x0000001fff107819 */ /* 0x000fe4000001140f */
[----:B------:R-:W2:Y:S08]  /*0220*/  LDC.64 R6, c[0x0][0x3a8] ;  /* 0x0000ea00ff067b82 */ /* 0x000eb00000000a00 */
[----:B------:R-:W3:Y:S01]  /*0230*/  LDC.64 R4, c[0x0][0x390] ;  /* 0x0000e400ff047b82 */ /* 0x000ee20000000a00 */
[----:B-1----:R-:W-:-:S07]  /*0240*/  IMAD R16, R16, UR6, RZ ;  /* 0x0000000610107c24 */ /* 0x002fce000f8e02ff */
[----:B------:R-:W1:Y:S01]  /*0250*/  LDC.64 R2, c[0x0][0x380] ;  /* 0x0000e000ff027b82 */ /* 0x000e620000000a00 */
[CC--:B0-----:R-:W-:Y:S02]  /*0260*/  IADD3 R17, PT, PT, R13.reuse, R18.reuse, RZ ;  /* 0x000000120d117210 */ /* 0x0c1fe40007ffe0ff */
[----:B------:R-:W-:Y:S02]  /*0270*/  ISETP.GE.U32.AND P3, PT, R18, 0x8, PT ;  /* 0x000000081200780c */ /* 0x000fe40003f66070 */
[----:B------:R-:W-:Y:S02]  /*0280*/  SHF.R.S32.HI R19, RZ, 0x1f, R17 ;  /* 0x0000001fff137819 */ /* 0x000fe40000011411 */
[----:B------:R-:W-:-:S03]  /*0290*/  ISETP.NE.AND P2, PT, R13, R18, PT ;  /* 0x000000120d00720c */ /* 0x000fc60003f45270 */
[----:B--2---:R-:W-:-:S04]  /*02a0*/  IMAD R20, R19, R6, RZ ;  /* 0x0000000613147224 */ /* 0x004fc800078e02ff */
[C---:B------:R-:W-:Y:S02]  /*02b0*/  IMAD R19, R17.reuse, R7, R20 ;  /* 0x0000000711137224 */ /* 0x040fe400078e0214 */
[----:B---3--:R-:W-:-:S04]  /*02c0*/  IMAD.WIDE.U32 R4, R17, R6, R4 ;  /* 0x0000000611047225 */ /* 0x008fc800078e0004 */
[----:B------:R-:W-:Y:S01]  /*02d0*/  IMAD R7, R15, UR7, R16 ;  /* 0x000000070f077c24 */ /* 0x000fe2000f8e0210 */
[----:B------:R-:W-:Y:S01]  /*02e0*/  IADD3 R5, PT, PT, R5, R19, RZ ;  /* 0x0000001305057210 */ /* 0x000fe20007ffe0ff */
[----:B-1----:R-:W-:Y:S01]  /*02f0*/  IMAD.WIDE.U32 R2, R15, UR6, R2 ;  /* 0x000000060f027c25 */ /* 0x002fe2000f8e0002 */
[----:B------:R-:W-:-:S04]  /*0300*/  MOV R15, R9 ;  /* 0x00000009000f7202 */ /* 0x000fc80000000f00 */
[----:B------:R-:W-:Y:S01]  /*0310*/  IADD3 R3, PT, PT, R3, R7, RZ ;  /* 0x0000000703037210 */ /* 0x000fe20007ffe0ff */
[----:B------:R-:W-:Y:S06]  /*0320*/  @!P3 BRA `(.L_x_1) ;  /* 0x0000000000f0b947 */ /* 0x000fec0003800000 */
[----:B------:R-:W-:Y:S01]  /*0330*/  HFMA2 R19, -RZ, RZ, 0, 0 ;  /* 0x00000000ff137431 */ /* 0x000fe200000001ff */
[----:B------:R-:W-:Y:S02]  /*0340*/  MOV R21, R8 ;  /* 0x0000000800157202 */ /* 0x000fe40000000f00 */
[----:B------:R-:W-:Y:S02]  /*0350*/  MOV R20, R12 ;  /* 0x0000000c00147202 */ /* 0x000fe40000000f00 */
[----:B------:R-:W-:-:S07]  /*0360*/  MOV R15, R9 ;  /* 0x00000009000f7202 */ /* 0x000fce0000000f00 */
.L_x_2:
[----:B------:R-:W-:-:S04]  /*0370*/  IMAD.WIDE R6, R21, 0x4, R2 ;  /* 0x0000000415067825 */ /* 0x000fc800078e0202 */
[----:B------:R-:W-:Y:S01]  /*0380*/  IMAD.WIDE R16, R19, 0x4, R4 ;  /* 0x0000000413107825 */ /* 0x000fe200078e0204 */
[----:B------:R-:W2:Y:S04]  /*0390*/  LDG.E R23, desc[UR4][R6.64] ;  /* 0x0000000406177981 */ /* 0x000ea8000c1e1900 */
[----:B------:R-:W2:Y:S04]  /*03a0*/  LDG.E R22, desc[UR4][R16.64] ;  /* 0x0000000410167981 */ /* 0x000ea8000c1e1900 */
[----:B------:R-:W3:Y:S04]  /*03b0*/  LDG.E R25, desc[UR4][R6.64+0x4] ;  /* 0x0000040406197981 */ /* 0x000ee8000c1e1900 */
[----:B------:R-:W3:Y:S04]  /*03c0*/  LDG.E R24, desc[UR4][R16.64+0x4] ;  /* 0x0000040410187981 */ /* 0x000ee8000c1e1900 */
[----:B------:R-:W4:Y:S04]  /*03d0*/  LDG.E R26, desc[UR4][R16.64+0x34] ;  /* 0x00003404101a7981 */ /* 0x000f28000c1e1900 */
[----:B------:R-:W5:Y:S04]  /*03e0*/  LDG.E R27, desc[UR4][R16.64+0x38] ;  /* 0x00003804101b7981 */ /* 0x000f68000c1e1900 */
[----:B------:R-:W5:Y:S01]  /*03f0*/  LDG.E R29, desc[UR4][R16.64+0x3c] ;  /* 0x00003c04101d7981 */ /* 0x000f62000c1e1900 */
[----:B--2---:R-:W-:-:S03]  /*0400*/  FFMA R22, R23, R22, R14 ;  /* 0x0000001617167223 */ /* 0x004fc6000000000e */
[----:B------:R-:W2:Y:S04]  /*0410*/  LDG.E R23, desc[UR4][R6.64+0x8] ;  /* 0x0000080406177981 */ /* 0x000ea8000c1e1900 */
[----:B------:R-:W2:Y:S01]  /*0420*/  LDG.E R14, desc[UR4][R16.64+0x8] ;  /* 0x00000804100e7981 */ /* 0x000ea2000c1e1900 */
[----:B---3--:R-:W-:-:S03]  /*0430*/  FFMA R22, R25, R24, R22 ;  /* 0x0000001819167223 */ /* 0x008fc60000000016 */
[----:B------:R-:W3:Y:S04]  /*0440*/  LDG.E R25, desc[UR4][R6.64+0xc] ;  /* 0x00000c0406197981 */ /* 0x000ee8000c1e1900 */
[----:B------:R-:W3:Y:S01]  /*0450*/  LDG.E R24, desc[UR4][R16.64+0xc] ;  /* 0x00000c0410187981 */ /* 0x000ee2000c1e1900 */
        /* <DEDUP_REMOVED lines=28> */
[----:B------:R-:W4:Y:S04]  /*0620*/  LDG.E R25, desc[UR4][R6.64+0x34] ;  /* 0x0000340406197981 */ /* 0x000f28000c1e1900 */
[----:B------:R-:W5:Y:S04]  /*0630*/  LDG.E R22, desc[UR4][R6.64+0x38] ;  /* 0x0000380406167981 */ /* 0x000f68000c1e1900 */
[----:B------:R-:W3:Y:S01]  /*0640*/  LDG.E R24, desc[UR4][R6.64+0x3c] ;  /* 0x00003c0406187981 */ /* 0x000ee2000c1e1900 */
[----:B------:R-:W-:-:S04]  /*0650*/  IADD3 R20, PT, PT, R20, 0x10, RZ ;  /* 0x0000001014147810 */ /* 0x000fc80007ffe0ff */
[----:B------:R-:W-:Y:S02]  /*0660*/  ISETP.NE.AND P3, PT, R20, RZ, PT ;  /* 0x000000ff1400720c */ /* 0x000fe40003f65270 */
[----:B------:R-:W-:Y:S02]  /*0670*/  IADD3 R15, PT, PT, R15, 0x10, RZ ;  /* 0x000000100f0f7810 */ /* 0x000fe40007ffe0ff */
[----:B------:R-:W-:Y:S02]  /*0680*/  IADD3 R19, PT, PT, R19, 0x10, RZ ;  /* 0x0000001013137810 */ /* 0x000fe40007ffe0ff */
[----:B------:R-:W-:Y:S01]  /*0690*/  IADD3 R21, PT, PT, R21, 0x10, RZ ;  /* 0x0000001015157810 */ /* 0x000fe20007ffe0ff */
[----:B--2---:R-:W-:-:S04]  /*06a0*/  FFMA R14, R23, R14, R28 ;  /* 0x0000000e170e7223 */ /* 0x004fc8000000001c */
[----:B----4-:R-:W-:-:S04]  /*06b0*/  FFMA R25, R25, R26, R14 ;  /* 0x0000001a19197223 */ /* 0x010fc8000000000e */
[----:B-----5:R-:W-:-:S04]  /*06c0*/  FFMA R25, R22, R27, R25 ;  /* 0x0000001b16197223 */ /* 0x020fc80000000019 */
[----:B---3--:R-:W-:Y:S01]  /*06d0*/  FFMA R14, R24, R29, R25 ;  /* 0x0000001d180e7223 */ /* 0x008fe20000000019 */
[----:B------:R-:W-:Y:S06]  /*06e0*/  @P3 BRA `(.L_x_2) ;  /* 0xfffffffc00203947 */ /* 0x000fec000383ffff */
.L_x_1:
[----:B------:R-:W-:Y:S01]  /*06f0*/  IADD3 R13, PT, PT, R13, 0x1, RZ ;  /* 0x000000010d0d7810 */ /* 0x000fe20007ffe0ff */
[----:B------:R-:W-:Y:S06]  /*0700*/  @!P0 BRA `(.L_x_3) ;  /* 0x0000000000748947 */ /* 0x000fec0003800000 */
[----:B------:R-:W-:Y:S02]  /*0710*/  IADD3 R7, PT, PT, R11, R15, RZ ;  /* 0x0000000f0b077210 */ /* 0x000fe40007ffe0ff */
[----:B------:R-:W-:-:S03]  /*0720*/  IADD3 R17, PT, PT, R15, R18, RZ ;  /* 0x000000120f117210 */ /* 0x000fc60007ffe0ff */
[----:B------:R-:W-:-:S04]  /*0730*/  IMAD.WIDE R6, R7, 0x4, R2 ;  /* 0x0000000407067825 */ /* 0x000fc800078e0202 */
[----:B------:R-:W-:Y:S01]  /*0740*/  IMAD.WIDE R16, R17, 0x4, R4 ;  /* 0x0000000411107825 */ /* 0x000fe200078e0204 */
[----:B------:R-:W2:Y:S04]  /*0750*/  LDG.E R19, desc[UR4][R6.64] ;  /* 0x0000000406137981 */ /* 0x000ea8000c1e1900 */
[----:B------:R-:W2:Y:S04]  /*0760*/  LDG.E R22, desc[UR4][R16.64] ;  /* 0x0000000410167981 */ /* 0x000ea8000c1e1900 */
[----:B------:R-:W3:Y:S04]  /*0770*/  LDG.E R23, desc[UR4][R6.64+0x4] ;  /* 0x0000040406177981 */ /* 0x000ee8000c1e1900 */
[----:B------:R-:W3:Y:S04]  /*0780*/  LDG.E R24, desc[UR4][R16.64+0x4] ;  /* 0x0000040410187981 */ /* 0x000ee8000c1e1900 */
[----:B------:R-:W4:Y:S04]  /*0790*/  LDG.E R21, desc[UR4][R6.64+0x8] ;  /* 0x0000080406157981 */ /* 0x000f28000c1e1900 */
[----:B------:R-:W4:Y:S04]  /*07a0*/  LDG.E R20, desc[UR4][R16.64+0x8] ;  /* 0x0000080410147981 */ /* 0x000f28000c1e1900 */
[----:B------:R-:W5:Y:S04]  /*07b0*/  LDG.E R25, desc[UR4][R16.64+0x14] ;  /* 0x0000140410197981 */ /* 0x000f68000c1e1900 */
        /* <DEDUP_REMOVED lines=8> */
[----:B----4-:R-:W-:-:S03]  /*0840*/  FFMA R27, R21, R20, R24 ;  /* 0x00000014151b7223 */ /* 0x010fc60000000018 */
[----:B------:R-:W5:Y:S04]  /*0850*/  LDG.E R24, desc[UR4][R6.64+0x14] ;  /* 0x0000140406187981 */ /* 0x000f68000c1e1900 */
[----:B------:R-:W4:Y:S04]  /*0860*/  LDG.E R20, desc[UR4][R6.64+0x18] ;  /* 0x0000180406147981 */ /* 0x000f28000c1e1900 */
[----:B------:R-:W4:Y:S01]  /*0870*/  LDG.E R21, desc[UR4][R6.64+0x1c] ;  /* 0x00001c0406157981 */ /* 0x000f22000c1e1900 */
[----:B------:R-:W-:Y:S01]  /*0880*/  IADD3 R15, PT, PT, R15, 0x8, RZ ;  /* 0x000000080f0f7810 */ /* 0x000fe20007ffe0ff */
[----:B--2---:R-:W-:-:S04]  /*0890*/  FFMA R19, R14, R19, R27 ;  /* 0x000000130e137223 */ /* 0x004fc8000000001b */
[----:B---3--:R-:W-:-:S04]  /*08a0*/  FFMA R19, R22, R23, R19 ;  /* 0x0000001716137223 */ /* 0x008fc80000000013 */
[----:B-----5:R-:W-:-:S04]  /*08b0*/  FFMA R19, R24, R25, R19 ;  /* 0x0000001918137223 */ /* 0x020fc80000000013 */
[----:B----4-:R-:W-:-:S04]  /*08c0*/  FFMA R20, R20, R26, R19 ;  /* 0x0000001a14147223 */ /* 0x010fc80000000013 */
[----:B------:R-:W-:-:S07]  /*08d0*/  FFMA R14, R21, R28, R20 ;  /* 0x0000001c150e7223 */ /* 0x000fce0000000014 */
.L_x_3:
[----:B------:R-:W-:Y:S02]  /*08e0*/  @P1 IADD3 R17, PT, PT, R11, R15, RZ ;  /* 0x0000000f0b111210 */ /* 0x000fe40007ffe0ff */
[----:B------:R-:W-:-:S03]  /*08f0*/  @P1 IADD3 R7, PT, PT, R15, R18, RZ ;  /* 0x000000120f071210 */ /* 0x000fc60007ffe0ff */
[----:B------:R-:W-:-:S04]  /*0900*/  @P1 IMAD.WIDE R16, R17, 0x4, R2 ;  /* 0x0000000411101825 */ /* 0x000fc800078e0202 */
[----:B------:R-:W-:Y:S01]  /*0910*/  @P1 IMAD.WIDE R6, R7, 0x4, R4 ;  /* 0x0000000407061825 */ /* 0x000fe200078e0204 */
[----:B------:R-:W2:Y:S01]  /*0920*/  @P1 LDG.E R21, desc[UR4][R16.64] ;  /* 0x0000000410151981 */ /* 0x000ea2000c1e1900 */
[----:B------:R-:W-:-:S03]  /*0930*/  @P1 IADD3 R15, PT, PT, R15, 0x4, RZ ;  /* 0x000000040f0f1810 */ /* 0x000fc60007ffe0ff */
[----:B------:R-:W2:Y:S01]  /*0940*/  @P1 LDG.E R19, desc[UR4][R6.64] ;  /* 0x0000000406131981 */ /* 0x000ea2000c1e1900 */
[----:B------:R-:W-:Y:S02]  /*0950*/  IADD3 R25, PT, PT, R11, R15, RZ ;  /* 0x0000000f0b197210 */ /* 0x000fe40007ffe0ff */
[----:B------:R-:W-:Y:S01]  /*0960*/  LOP3.LUT P3, RZ, R18, 0x1, RZ, 0xc0, !PT ;  /* 0x0000000112ff7812 */ /* 0x000fe2000786c0ff */
[----:B------:R-:W3:Y:S01]  /*0970*/  @P1 LDG.E R20, desc[UR4][R16.64+0x4] ;  /* 0x0000040410141981 */ /* 0x000ee2000c1e1900 */
[----:B------:R-:W-:-:S03]  /*0980*/  IADD3 R27, PT, PT, R15, R18, RZ ;  /* 0x000000120f1b7210 */ /* 0x000fc60007ffe0ff */
[----:B------:R-:W3:Y:S01]  /*0990*/  @P1 LDG.E R23, desc[UR4][R6.64+0x4] ;  /* 0x0000040406171981 */ /* 0x000ee2000c1e1900 */
[----:B------:R-:W-:-:S03]  /*09a0*/  IMAD.WIDE R2, R25, 0x4, R2 ;  /* 0x0000000419027825 */ /* 0x000fc600078e0202 */
[----:B------:R-:W4:Y:S01]  /*09b0*/  @P1 LDG.E R15, desc[UR4][R16.64+0x8] ;  /* 0x00000804100f1981 */ /* 0x000f22000c1e1900 */
[----:B------:R-:W-:-:S03]  /*09c0*/  IMAD.WIDE R4, R27, 0x4, R4 ;  /* 0x000000041b047825 */ /* 0x000fc600078e0204 */
[----:B------:R-:W4:Y:S04]  /*09d0*/  @P1 LDG.E R18, desc[UR4][R6.64+0x8] ;  /* 0x0000080406121981 */ /* 0x000f28000c1e1900 */
[----:B------:R-:W5:Y:S04]  /*09e0*/  @P1 LDG.E R22, desc[UR4][R16.64+0xc] ;  /* 0x00000c0410161981 */ /* 0x000f68000c1e1900 */
[----:B------:R-:W5:Y:S04]  /*09f0*/  LDG.E R25, desc[UR4][R2.64] ;  /* 0x0000000402197981 */ /* 0x000f68000c1e1900 */
[----:B------:R-:W5:Y:S04]  /*0a00*/  @P1 LDG.E R6, desc[UR4][R6.64+0xc] ;  /* 0x00000c0406061981 */ /* 0x000f68000c1e1900 */
[----:B------:R-:W5:Y:S04]  /*0a10*/  LDG.E R24, desc[UR4][R4.64] ;  /* 0x0000000404187981 */ /* 0x000f68000c1e1900 */
[----:B------:R-:W5:Y:S04]  /*0a20*/  @P3 LDG.E R27, desc[UR4][R2.64+0x4] ;  /* 0x00000404021b3981 */ /* 0x000f68000c1e1900 */
[----:B------:R-:W5:Y:S04]  /*0a30*/  @P3 LDG.E R26, desc[UR4][R4.64+0x4] ;  /* 0x00000404041a3981 */ /* 0x000f68000c1e1900 */
[----:B------:R-:W5:Y:S04]  /*0a40*/  @P3 LDG.E R29, desc[UR4][R2.64+0x8] ;  /* 0x00000804021d3981 */ /* 0x000f68000c1e1900 */
[----:B------:R-:W5:Y:S01]  /*0a50*/  @P3 LDG.E R28, desc[UR4][R4.64+0x8] ;  /* 0x00000804041c3981 */ /* 0x000f62000c1e1900 */
[----:B--2---:R-:W-:-:S04]  /*0a60*/  @P1 FFMA R19, R21, R19, R14 ;  /* 0x0000001315131223 */ /* 0x004fc8000000000e */
[----:B---3--:R-:W-:-:S04]  /*0a70*/  @P1 FFMA R20, R20, R23, R19 ;  /* 0x0000001714141223 */ /* 0x008fc80000000013 */
[----:B----4-:R-:W-:-:S04]  /*0a80*/  @P1 FFMA R15, R15, R18, R20 ;  /* 0x000000120f0f1223 */ /* 0x010fc80000000014 */
[----:B-----5:R-:W-:-:S04]  /*0a90*/  @P1 FFMA R14, R22, R6, R15 ;  /* 0x00000006160e1223 */ /* 0x020fc8000000000f */
[----:B------:R-:W-:-:S04]  /*0aa0*/  FFMA R14, R25, R24, R14 ;  /* 0x00000018190e7223 */ /* 0x000fc8000000000e */
[----:B------:R-:W-:-:S04]  /*0ab0*/  @P3 FFMA R26, R27, R26, R14 ;  /* 0x0000001a1b1a3223 */ /* 0x000fc8000000000e */
[----:B------:R-:W-:Y:S01]  /*0ac0*/  @P3 FFMA R14, R29, R28, R26 ;  /* 0x0000001c1d0e3223 */ /* 0x000fe2000000001a */
[----:B------:R-:W-:Y:S06]  /*0ad0*/  @P2 BRA `(.L_x_4) ;  /* 0xfffffff400c02947 */ /* 0x000fec000383ffff */
.L_x_0:
[----:B------:R-:W0:Y:S01]  /*0ae0*/  LDC.64 R2, c[0x0][0x388] ;  /* 0x0000e200ff027b82 */ /* 0x000e220000000a00 */
[----:B------:R-:W0:Y:S02]  /*0af0*/  LDCU.64 UR6, c[0x0][0x3a0] ;  /* 0x00007400ff0677ac */ /* 0x000e240008000a00 */
[----:B0-----:R-:W-:-:S04]  /*0b00*/  IMAD.WIDE.U32 R2, R0, UR6, R2 ;  /* 0x0000000600027c25 */ /* 0x001fc8000f8e0002 */
[----:B------:R-:W-:Y:S02]  /*0b10*/  IMAD R3, R0, UR7, R3 ;  /* 0x0000000700037c24 */ /* 0x000fe4000f8e0203 */
[----:B------:R-:W-:-:S05]  /*0b20*/  IMAD.WIDE R8, R8, 0x4, R2 ;  /* 0x0000000408087825 */ /* 0x000fca00078e0202 */
[----:B------:R-:W-:Y:S01]  /*0b30*/  STG.E desc[UR4][R8.64], R14 ;  /* 0x0000000e08007986 */ /* 0x000fe2000c101904 */
[----:B------:R-:W-:Y:S05]  /*0b40*/  EXIT ;  /* 0x000000000000794d */ /* 0x000fea0003800000 */
.L_x_5:
[----:B------:R-:W-:-:S00]  /*0b50*/  BRA `(.L_x_5) ;  /* 0xfffffffc00fc7947 */ /* 0x000fc0000383ffff */
[----:B------:R-:W-:-:S00]  /*0b60*/  NOP ;  /* 0x0000000000007918 */ /* 0x000fc00000000000 */
        /* <DEDUP_REMOVED lines=9> */
.L_x_6:


//--------------------- .nv.shared.reserved.0     --------------------------
	.section	.nv.shared.reserved.0,"aw",@nobits
	.weak		__nv_reservedSMEM_offset_0_alias
	.size		__nv_reservedSMEM_offset_0_alias, 0, 64
	.other		__nv_reservedSMEM_offset_0_alias,@"STO_CUDA_RESERVED_SHARED STV_DEFAULT"
__nv_reservedSMEM_offset_0_alias:
	.zero		0
	.zero		64


//--------------------- .nv.constant0._Z3conPfS_S_mmmiiii --------------------------
	.section	.nv.constant0._Z3conPfS_S_mmmiiii,"a",@progbits
	.sectionflags	@""
	.align	4
.nv.constant0._Z3conPfS_S_mmmiiii:
	.zero		960


//--------------------- SYMBOLS --------------------------

	.type		.nv.reservedSmem.offset0,@object
	.size		.nv.reservedSmem.offset0,0x4
